//
// Generated by NVIDIA NVVM Compiler
//
// Compiler Build ID: CL-36424714
// Cuda compilation tools, release 13.0, V13.0.88
// Based on NVVM 20.0.0
//

.version 9.0
.target sm_100
.address_size 64

	// .globl	_Z19apply_pivots_kernelP6float2iiPKii

.visible .entry _Z19apply_pivots_kernelP6float2iiPKii(
	.param .u64 .ptr .align 1 _Z19apply_pivots_kernelP6float2iiPKii_param_0,
	.param .u32 _Z19apply_pivots_kernelP6float2iiPKii_param_1,
	.param .u32 _Z19apply_pivots_kernelP6float2iiPKii_param_2,
	.param .u64 .ptr .align 1 _Z19apply_pivots_kernelP6float2iiPKii_param_3,
	.param .u32 _Z19apply_pivots_kernelP6float2iiPKii_param_4
)
{
	.reg .pred 	%p<8>;
	.reg .b32 	%r<14>;
	.reg .b32 	%f<5>;
	.reg .b64 	%rd<14>;

	ld.param.u64 	%rd3, [_Z19apply_pivots_kernelP6float2iiPKii_param_0];
	ld.param.u32 	%r7, [_Z19apply_pivots_kernelP6float2iiPKii_param_1];
	ld.param.u32 	%r8, [_Z19apply_pivots_kernelP6float2iiPKii_param_2];
	ld.param.u64 	%rd4, [_Z19apply_pivots_kernelP6float2iiPKii_param_3];
	ld.param.u32 	%r9, [_Z19apply_pivots_kernelP6float2iiPKii_param_4];
	mov.u32 	%r1, %ctaid.x;
	setp.ge.s32 	%p1, %r1, %r9;
	@%p1 bra 	$L__BB0_4;
	cvta.to.global.u64 	%rd5, %rd4;
	mul.wide.u32 	%rd6, %r1, 4;
	add.s64 	%rd7, %rd5, %rd6;
	ld.global.u32 	%r2, [%rd7];
	add.s32 	%r10, %r2, -1;
	setp.lt.s32 	%p2, %r2, 1;
	setp.le.s32 	%p3, %r10, %r1;
	or.pred  	%p4, %p2, %p3;
	mov.u32 	%r13, %tid.x;
	setp.ge.s32 	%p5, %r13, %r8;
	or.pred  	%p6, %p4, %p5;
	@%p6 bra 	$L__BB0_4;
	cvta.to.global.u64 	%rd1, %rd3;
	mov.u32 	%r4, %ntid.x;
	cvt.u64.u32 	%rd2, %r2;
$L__BB0_3:
	mul.lo.s32 	%r11, %r13, %r7;
	add.s32 	%r12, %r11, %r1;
	mul.wide.s32 	%rd8, %r12, 8;
	add.s64 	%rd9, %rd1, %rd8;
	ld.global.v2.f32 	{%f1, %f2}, [%rd9];
	cvt.s64.s32 	%rd10, %r11;
	add.s64 	%rd11, %rd10, %rd2;
	shl.b64 	%rd12, %rd11, 3;
	add.s64 	%rd13, %rd1, %rd12;
	ld.global.v2.f32 	{%f3, %f4}, [%rd13+-8];
	st.global.v2.f32 	[%rd9], {%f3, %f4};
	st.global.v2.f32 	[%rd13+-8], {%f1, %f2};
	add.s32 	%r13, %r13, %r4;
	setp.lt.s32 	%p7, %r13, %r8;
	@%p7 bra 	$L__BB0_3;
$L__BB0_4:
	ret;

}


// ===== COMPILED SASS (sm_100) =====

	.target	sm_100

	.elftype	@"ET_EXEC"


//--------------------- .note.nv.tkinfo           --------------------------
	.section	.note.nv.tkinfo,"",@"SHT_NOTE"
	.sectionflags	@"SHF_NOTE_NV_TKINFO"
	.tkinfo
        /*0018*/ 	.word	0x00000002
        /*0030*/ 	.string	""
        /*0030*/ 	.string	"ptxas"
        /*0030*/ 	.string	"Cuda compilation tools, release 13.0, V13.0.88"
        /*0030*/ 	.string	"Build cuda_13.0.r13.0/compiler.36424714_0"
        /*0030*/ 	.string	"-arch sm_100 -m 64 "



//--------------------- .note.nv.cuinfo           --------------------------
	.section	.note.nv.cuinfo,"",@"SHT_NOTE"
	.sectionflags	@"SHF_NOTE_NV_CUINFO"
        /*0018*/ 	.short	0x0002
        /*001a*/ 	.short	0x0064
        /*001c*/ 	.short	0x0082
	.zero		2


//--------------------- .nv.info                  --------------------------
	.section	.nv.info,"",@"SHT_CUDA_INFO"
	.align	4


	//----- nvinfo : EIATTR_REGCOUNT
	.align		4
        /*0000*/ 	.byte	0x04, 0x2f
        /*0002*/ 	.short	(.L_1 - .L_0)
	.align		4
.L_0:
        /*0004*/ 	.word	index@(_Z19apply_pivots_kernelP6float2iiPKii)
        /*0008*/ 	.word	0x00000010


	//----- nvinfo : EIATTR_FRAME_SIZE
	.align		4
.L_1:
        /*000c*/ 	.byte	0x04, 0x11
        /*000e*/ 	.short	(.L_3 - .L_2)
	.align		4
.L_2:
        /*0010*/ 	.word	index@(_Z19apply_pivots_kernelP6float2iiPKii)
        /*0014*/ 	.word	0x00000000


	//----- nvinfo : EIATTR_MIN_STACK_SIZE
	.align		4
.L_3:
        /*0018*/ 	.byte	0x04, 0x12
        /*001a*/ 	.short	(.L_5 - .L_4)
	.align		4
.L_4:
        /*001c*/ 	.word	index@(_Z19apply_pivots_kernelP6float2iiPKii)
        /*0020*/ 	.word	0x00000000
.L_5:


//--------------------- .nv.compat                --------------------------
	.section	.nv.compat,"",@"SHT_CUDA_COMPAT_INFO"
	.align	4
        /*0000*/ 	.byte	0x02, 0x09, 0x00, 0x00, 0x02, 0x02, 0x01, 0x00, 0x02, 0x05, 0x05, 0x00, 0x03, 0x07, 0x01, 0x01
        /*0010*/ 	.byte	0x02, 0x03, 0x00, 0x00, 0x02, 0x06, 0x01, 0x00, 0x04, 0x0b, 0x08, 0x00, 0x09, 0x00, 0x00, 0x00
        /*0020*/ 	.byte	0x00, 0x00, 0x00, 0x00


//--------------------- .nv.info._Z19apply_pivots_kernelP6float2iiPKii --------------------------
	.section	.nv.info._Z19apply_pivots_kernelP6float2iiPKii,"",@"SHT_CUDA_INFO"
	.sectionflags	@""
	.align	4


	//----- nvinfo : EIATTR_CUDA_API_VERSION
	.align		4
        /*0000*/ 	.byte	0x04, 0x37
        /*0002*/ 	.short	(.L_7 - .L_6)
.L_6:
        /*0004*/ 	.word	0x00000082


	//----- nvinfo : EIATTR_KPARAM_INFO
	.align		4
.L_7:
        /*0008*/ 	.byte	0x04, 0x17
        /*000a*/ 	.short	(.L_9 - .L_8)
.L_8:
        /*000c*/ 	.word	0x00000000
        /*0010*/ 	.short	0x0004
        /*0012*/ 	.short	0x0018
        /*0014*/ 	.byte	0x00, 0xf0, 0x11, 0x00


	//----- nvinfo : EIATTR_KPARAM_INFO
	.align		4
.L_9:
        /*0018*/ 	.byte	0x04, 0x17
        /*001a*/ 	.short	(.L_11 - .L_10)
.L_10:
        /*001c*/ 	.word	0x00000000
        /*0020*/ 	.short	0x0003
        /*0022*/ 	.short	0x0010
        /*0024*/ 	.byte	0x00, 0xf5, 0x21, 0x00


	//----- nvinfo : EIATTR_KPARAM_INFO
	.align		4
.L_11:
        /*0028*/ 	.byte	0x04, 0x17
        /*002a*/ 	.short	(.L_13 - .L_12)
.L_12:
        /*002c*/ 	.word	0x00000000
        /*0030*/ 	.short	0x0002
        /*0032*/ 	.short	0x000c
        /*0034*/ 	.byte	0x00, 0xf0, 0x11, 0x00


	//----- nvinfo : EIATTR_KPARAM_INFO
	.align		4
.L_13:
        /*0038*/ 	.byte	0x04, 0x17
        /*003a*/ 	.short	(.L_15 - .L_14)
.L_14:
        /*003c*/ 	.word	0x00000000
        /*0040*/ 	.short	0x0001
        /*0042*/ 	.short	0x0008
        /*0044*/ 	.byte	0x00, 0xf0, 0x11, 0x00


	//----- nvinfo : EIATTR_KPARAM_INFO
	.align		4
.L_15:
        /*0048*/ 	.byte	0x04, 0x17
        /*004a*/ 	.short	(.L_17 - .L_16)
.L_16:
        /*004c*/ 	.word	0x00000000
        /*0050*/ 	.short	0x0000
        /*0052*/ 	.short	0x0000
        /*0054*/ 	.byte	0x00, 0xf5, 0x21, 0x00


	//----- nvinfo : EIATTR_SPARSE_MMA_MASK
	.align		4
.L_17:
        /*0058*/ 	.byte	0x03, 0x50
        /*005a*/ 	.short	0x0000


	//----- nvinfo : EIATTR_MAXREG_COUNT
	.align		4
        /*005c*/ 	.byte	0x03, 0x1b
        /*005e*/ 	.short	0x00ff


	//----- nvinfo : EIATTR_MERCURY_ISA_VERSION
	.align		4
        /*0060*/ 	.byte	0x03, 0x5f
        /*0062*/ 	.short	0x0101


	//----- nvinfo : EIATTR_VRC_CTA_INIT_COUNT
	.align		4
        /*0064*/ 	.byte	0x02, 0x4a
	.zero		1
	.zero		1


	//----- nvinfo : EIATTR_EXIT_INSTR_OFFSETS
	.align		4
        /*0068*/ 	.byte	0x04, 0x1c
        /*006a*/ 	.short	(.L_19 - .L_18)


	//   ....[0]....
.L_18:
        /*006c*/ 	.word	0x00000040


	//   ....[1]....
        /*0070*/ 	.word	0x000000f0


	//   ....[2]....
        /*0074*/ 	.word	0x00000220


	//----- nvinfo : EIATTR_CRS_STACK_SIZE
	.align		4
.L_19:
        /*0078*/ 	.byte	0x04, 0x1e
        /*007a*/ 	.short	(.L_21 - .L_20)
.L_20:
        /*007c*/ 	.word	0x00000000


	//----- nvinfo : EIATTR_CBANK_PARAM_SIZE
	.align		4
.L_21:
        /*0080*/ 	.byte	0x03, 0x19
        /*0082*/ 	.short	0x001c


	//----- nvinfo : EIATTR_PARAM_CBANK
	.align		4
        /*0084*/ 	.byte	0x04, 0x0a
        /*0086*/ 	.short	(.L_23 - .L_22)
	.align		4
.L_22:
        /*0088*/ 	.word	index@(.nv.constant0._Z19apply_pivots_kernelP6float2iiPKii)
        /*008c*/ 	.short	0x0380
        /*008e*/ 	.short	0x001c


	//----- nvinfo : EIATTR_SW_WAR
	.align		4
.L_23:
        /*0090*/ 	.byte	0x04, 0x36
        /*0092*/ 	.short	(.L_25 - .L_24)
.L_24:
        /*0094*/ 	.word	0x00000008
.L_25:


//--------------------- .nv.callgraph             --------------------------
	.section	.nv.callgraph,"",@"SHT_CUDA_CALLGRAPH"
	.align	4
	.sectionentsize	8
	.align		4
        /*0000*/ 	.word	0x00000000
	.align		4
        /*0004*/ 	.word	0xffffffff
	.align		4
        /*0008*/ 	.word	0x00000000
	.align		4
        /*000c*/ 	.word	0xfffffffe
	.align		4
        /*0010*/ 	.word	0x00000000
	.align		4
        /*0014*/ 	.word	0xfffffffd
	.align		4
        /*0018*/ 	.word	0x00000000
	.align		4
        /*001c*/ 	.word	0xfffffffc


//--------------------- .text._Z19apply_pivots_kernelP6float2iiPKii --------------------------
	.section	.text._Z19apply_pivots_kernelP6float2iiPKii,"ax",@progbits
	.align	128
        .global         _Z19apply_pivots_kernelP6float2iiPKii
        .type           _Z19apply_pivots_kernelP6float2iiPKii,@function
        .size           _Z19apply_pivots_kernelP6float2iiPKii,(.L_x_2 - _Z19apply_pivots_kernelP6float2iiPKii)
        .other          _Z19apply_pivots_kernelP6float2iiPKii,@"STO_CUDA_ENTRY STV_DEFAULT"
_Z19apply_pivots_kernelP6float2iiPKii:
.text._Z19apply_pivots_kernelP6float2iiPKii:
[----:B------:R-:W-:Y:S01]  /*0000*/  LDC R1, c[0x0][0x37c] ;  /* 0x0000df00ff017b82 */ /* 0x000fe20000000800 */
[----:B------:R-:W0:Y:S01]  /*0010*/  S2R R9, SR_CTAID.X ;  /* 0x0000000000097919 */ /* 0x000e220000002500 */
[----:B------:R-:W0:Y:S02]  /*0020*/  LDCU UR4, c[0x0][0x398] ;  /* 0x00007300ff0477ac */ /* 0x000e240008000800 */
[----:B0-----:R-:W-:-:S13]  /*0030*/  ISETP.GE.AND P0, PT, R9, UR4, PT ;  /* 0x0000000409007c0c */ /* 0x001fda000bf06270 */
[----:B------:R-:W-:Y:S05]  /*0040*/  @P0 EXIT ;  /* 0x000000000000094d */ /* 0x000fea0003800000 */
[----:B------:R-:W0:Y:S01]  /*0050*/  LDC.64 R2, c[0x0][0x390] ;  /* 0x0000e400ff027b82 */ /* 0x000e220000000a00 */
[----:B------:R-:W1:Y:S01]  /*0060*/  LDCU.64 UR4, c[0x0][0x358] ;  /* 0x00006b00ff0477ac */ /* 0x000e620008000a00 */
[----:B------:R-:W2:Y:S01]  /*0070*/  S2R R8, SR_TID.X ;  /* 0x0000000000087919 */ /* 0x000ea20000002100 */
[----:B------:R-:W2:Y:S01]  /*0080*/  LDCU UR7, c[0x0][0x38c] ;  /* 0x00007180ff0777ac */ /* 0x000ea20008000800 */
[----:B0-----:R-:W-:-:S05]  /*0090*/  IMAD.WIDE.U32 R2, R9, 0x4, R2 ;  /* 0x0000000409027825 */ /* 0x001fca00078e0002 */
[----:B-1----:R-:W3:Y:S02]  /*00a0*/  LDG.E R0, desc[UR4][R2.64] ;  /* 0x0000000402007981 */ /* 0x002ee4000c1e1900 */
[----:B---3--:R-:W-:-:S05]  /*00b0*/  VIADD R4, R0, 0xffffffff ;  /* 0xffffffff00047836 */ /* 0x008fca0000000000 */
[----:B------:R-:W-:-:S04]  /*00c0*/  ISETP.GT.AND P0, PT, R4, R9, PT ;  /* 0x000000090400720c */ /* 0x000fc80003f04270 */
[----:B------:R-:W-:-:S04]  /*00d0*/  ISETP.LT.OR P0, PT, R0, 0x1, !P0 ;  /* 0x000000010000780c */ /* 0x000fc80004701670 */
[----:B--2---:R-:W-:-:S13]  /*00e0*/  ISETP.GE.OR P0, PT, R8, UR7, P0 ;  /* 0x0000000708007c0c */ /* 0x004fda0008706670 */
[----:B------:R-:W-:Y:S05]  /*00f0*/  @P0 EXIT ;  /* 0x000000000000094d */ /* 0x000fea0003800000 */
[----:B------:R-:W0:Y:S01]  /*0100*/  LDC.64 R6, c[0x0][0x380] ;  /* 0x0000e000ff067b82 */ /* 0x000e220000000a00 */
[----:B------:R-:W1:Y:S01]  /*0110*/  LDCU UR6, c[0x0][0x360] ;  /* 0x00006c00ff0677ac */ /* 0x000e620008000800 */
[----:B------:R-:W2:Y:S01]  /*0120*/  LDCU UR8, c[0x0][0x388] ;  /* 0x00007100ff0877ac */ /* 0x000ea20008000800 */
[----:B------:R-:W3:Y:S02]  /*0130*/  LDCU.64 UR10, c[0x0][0x380] ;  /* 0x00007000ff0a77ac */ /* 0x000ee40008000a00 */
.L_x_0:
[----:B--2-4-:R-:W-:-:S05]  /*0140*/  IMAD R3, R8, UR8, RZ ;  /* 0x0000000808037c24 */ /* 0x014fca000f8e02ff */
[----:B------:R-:W-:-:S04]  /*0150*/  IADD3 R2, P0, PT, R0, R3, RZ ;  /* 0x0000000300027210 */ /* 0x000fc80007f1e0ff */
[C---:B------:R-:W-:Y:S01]  /*0160*/  LEA.HI.X.SX32 R5, R3.reuse, RZ, 0x1, P0 ;  /* 0x000000ff03057211 */ /* 0x040fe200000f0eff */
[----:B------:R-:W-:Y:S01]  /*0170*/  IMAD.IADD R3, R3, 0x1, R9 ;  /* 0x0000000103037824 */ /* 0x000fe200078e0209 */
[----:B---3--:R-:W-:-:S04]  /*0180*/  LEA R4, P0, R2, UR10, 0x3 ;  /* 0x0000000a02047c11 */ /* 0x008fc8000f8018ff */
[----:B------:R-:W-:Y:S01]  /*0190*/  LEA.HI.X R5, R2, UR11, R5, 0x3, P0 ;  /* 0x0000000b02057c11 */ /* 0x000fe200080f1c05 */
[----:B0-----:R-:W-:-:S04]  /*01a0*/  IMAD.WIDE R2, R3, 0x8, R6 ;  /* 0x0000000803027825 */ /* 0x001fc800078e0206 */
[----:B------:R-:W2:Y:S04]  /*01b0*/  LDG.E.64 R12, desc[UR4][R4.64+-0x8] ;  /* 0xfffff804040c7981 */ /* 0x000ea8000c1e1b00 */
[----:B------:R-:W3:Y:S01]  /*01c0*/  LDG.E.64 R10, desc[UR4][R2.64] ;  /* 0x00000004020a7981 */ /* 0x000ee2000c1e1b00 */
[----:B-1----:R-:W-:-:S05]  /*01d0*/  VIADD R8, R8, UR6 ;  /* 0x0000000608087c36 */ /* 0x002fca0008000000 */
[----:B------:R-:W-:Y:S01]  /*01e0*/  ISETP.GE.AND P0, PT, R8, UR7, PT ;  /* 0x0000000708007c0c */ /* 0x000fe2000bf06270 */
[----:B--2---:R4:W-:Y:S04]  /*01f0*/  STG.E.64 desc[UR4][R2.64], R12 ;  /* 0x0000000c02007986 */ /* 0x0049e8000c101b04 */
[----:B---3--:R4:W-:Y:S08]  /*0200*/  STG.E.64 desc[UR4][R4.64+-0x8], R10 ;  /* 0xfffff80a04007986 */ /* 0x0089f0000c101b04 */
[----:B------:R-:W-:Y:S05]  /*0210*/  @!P0 BRA `(.L_x_0) ;  /* 0xfffffffc00c88947 */ /* 0x000fea000383ffff */
[----:B------:R-:W-:Y:S05]  /*0220*/  EXIT ;  /* 0x000000000000794d */ /* 0x000fea0003800000 */
.L_x_1:
[----:B------:R-:W-:-:S00]  /*0230*/  BRA `(.L_x_1) ;  /* 0xfffffffc00fc7947 */ /* 0x000fc0000383ffff */
[----:B------:R-:W-:-:S00]  /*0240*/  NOP ;  /* 0x0000000000007918 */ /* 0x000fc00000000000 */
        /* <DEDUP_REMOVED lines=11> */
.L_x_2:


//--------------------- .nv.shared.reserved.0     --------------------------
	.section	.nv.shared.reserved.0,"aw",@nobits
	.weak		__nv_reservedSMEM_offset_0_alias
	.size		__nv_reservedSMEM_offset_0_alias, 0, 64
	.other		__nv_reservedSMEM_offset_0_alias,@"STO_CUDA_RESERVED_SHARED STV_DEFAULT"
__nv_reservedSMEM_offset_0_alias:
	.zero		0
	.zero		64


//--------------------- .nv.constant0._Z19apply_pivots_kernelP6float2iiPKii --------------------------
	.section	.nv.constant0._Z19apply_pivots_kernelP6float2iiPKii,"a",@progbits
	.sectionflags	@""
	.align	4
.nv.constant0._Z19apply_pivots_kernelP6float2iiPKii:
	.zero		924


//--------------------- SYMBOLS --------------------------

	.type		.nv.reservedSmem.offset0,@object
	.size		.nv.reservedSmem.offset0,0x4
